//
// Generated by NVIDIA NVVM Compiler
//
// Compiler Build ID: CL-36424714
// Cuda compilation tools, release 13.0, V13.0.88
// Based on NVVM 20.0.0
//

.version 9.0
.target sm_100
.address_size 64

	// .globl	relu_backward_kernel

.visible .entry relu_backward_kernel(
	.param .u64 .ptr .align 1 relu_backward_kernel_param_0,
	.param .u64 .ptr .align 1 relu_backward_kernel_param_1,
	.param .u64 .ptr .align 1 relu_backward_kernel_param_2,
	.param .u32 relu_backward_kernel_param_3
)
{
	.reg .pred 	%p<3>;
	.reg .b32 	%r<6>;
	.reg .b32 	%f<6>;
	.reg .b64 	%rd<13>;

	ld.param.u64 	%rd1, [relu_backward_kernel_param_0];
	ld.param.u64 	%rd2, [relu_backward_kernel_param_1];
	ld.param.u64 	%rd3, [relu_backward_kernel_param_2];
	ld.param.u32 	%r2, [relu_backward_kernel_param_3];
	mov.u32 	%r3, %ctaid.x;
	mov.u32 	%r4, %ntid.x;
	mov.u32 	%r5, %tid.x;
	mad.lo.s32 	%r1, %r3, %r4, %r5;
	setp.ge.s32 	%p1, %r1, %r2;
	@%p1 bra 	$L__BB0_4;
	cvta.to.global.u64 	%rd4, %rd2;
	mul.wide.s32 	%rd5, %r1, 4;
	add.s64 	%rd6, %rd4, %rd5;
	ld.global.nc.f32 	%f4, [%rd6];
	setp.leu.f32 	%p2, %f4, 0f00000000;
	mov.f32 	%f5, 0f00000000;
	@%p2 bra 	$L__BB0_3;
	cvta.to.global.u64 	%rd7, %rd1;
	add.s64 	%rd9, %rd7, %rd5;
	ld.global.nc.f32 	%f5, [%rd9];
$L__BB0_3:
	cvta.to.global.u64 	%rd10, %rd3;
	add.s64 	%rd12, %rd10, %rd5;
	st.global.f32 	[%rd12], %f5;
$L__BB0_4:
	ret;

}


// ===== COMPILED SASS (sm_100) =====

	.target	sm_100

	.elftype	@"ET_EXEC"


//--------------------- .note.nv.tkinfo           --------------------------
	.section	.note.nv.tkinfo,"",@"SHT_NOTE"
	.sectionflags	@"SHF_NOTE_NV_TKINFO"
	.tkinfo
        /*0018*/ 	.word	0x00000002
        /*0030*/ 	.string	""
        /*0030*/ 	.string	"ptxas"
        /*0030*/ 	.string	"Cuda compilation tools, release 13.0, V13.0.88"
        /*0030*/ 	.string	"Build cuda_13.0.r13.0/compiler.36424714_0"
        /*0030*/ 	.string	"-arch sm_100 -m 64 "



//--------------------- .note.nv.cuinfo           --------------------------
	.section	.note.nv.cuinfo,"",@"SHT_NOTE"
	.sectionflags	@"SHF_NOTE_NV_CUINFO"
        /*0018*/ 	.short	0x0002
        /*001a*/ 	.short	0x0064
        /*001c*/ 	.short	0x0082
	.zero		2


//--------------------- .nv.info                  --------------------------
	.section	.nv.info,"",@"SHT_CUDA_INFO"
	.align	4


	//----- nvinfo : EIATTR_REGCOUNT
	.align		4
        /*0000*/ 	.byte	0x04, 0x2f
        /*0002*/ 	.short	(.L_1 - .L_0)
	.align		4
.L_0:
        /*0004*/ 	.word	index@(relu_backward_kernel)
        /*0008*/ 	.word	0x0000000c


	//----- nvinfo : EIATTR_FRAME_SIZE
	.align		4
.L_1:
        /*000c*/ 	.byte	0x04, 0x11
        /*000e*/ 	.short	(.L_3 - .L_2)
	.align		4
.L_2:
        /*0010*/ 	.word	index@(relu_backward_kernel)
        /*0014*/ 	.word	0x00000000


	//----- nvinfo : EIATTR_MIN_STACK_SIZE
	.align		4
.L_3:
        /*0018*/ 	.byte	0x04, 0x12
        /*001a*/ 	.short	(.L_5 - .L_4)
	.align		4
.L_4:
        /*001c*/ 	.word	index@(relu_backward_kernel)
        /*0020*/ 	.word	0x00000000
.L_5:


//--------------------- .nv.compat                --------------------------
	.section	.nv.compat,"",@"SHT_CUDA_COMPAT_INFO"
	.align	4
        /*0000*/ 	.byte	0x02, 0x09, 0x00, 0x00, 0x02, 0x02, 0x01, 0x00, 0x02, 0x05, 0x05, 0x00, 0x03, 0x07, 0x01, 0x01
        /*0010*/ 	.byte	0x02, 0x03, 0x00, 0x00, 0x02, 0x06, 0x01, 0x00, 0x04, 0x0b, 0x08, 0x00, 0x09, 0x00, 0x00, 0x00
        /*0020*/ 	.byte	0x00, 0x00, 0x00, 0x00


//--------------------- .nv.info.relu_backward_kernel --------------------------
	.section	.nv.info.relu_backward_kernel,"",@"SHT_CUDA_INFO"
	.sectionflags	@""
	.align	4


	//----- nvinfo : EIATTR_CUDA_API_VERSION
	.align		4
        /*0000*/ 	.byte	0x04, 0x37
        /*0002*/ 	.short	(.L_7 - .L_6)
.L_6:
        /*0004*/ 	.word	0x00000082


	//----- nvinfo : EIATTR_KPARAM_INFO
	.align		4
.L_7:
        /*0008*/ 	.byte	0x04, 0x17
        /*000a*/ 	.short	(.L_9 - .L_8)
.L_8:
        /*000c*/ 	.word	0x00000000
        /*0010*/ 	.short	0x0003
        /*0012*/ 	.short	0x0018
        /*0014*/ 	.byte	0x00, 0xf0, 0x11, 0x00


	//----- nvinfo : EIATTR_KPARAM_INFO
	.align		4
.L_9:
        /*0018*/ 	.byte	0x04, 0x17
        /*001a*/ 	.short	(.L_11 - .L_10)
.L_10:
        /*001c*/ 	.word	0x00000000
        /*0020*/ 	.short	0x0002
        /*0022*/ 	.short	0x0010
        /*0024*/ 	.byte	0x00, 0xf5, 0x21, 0x00


	//----- nvinfo : EIATTR_KPARAM_INFO
	.align		4
.L_11:
        /*0028*/ 	.byte	0x04, 0x17
        /*002a*/ 	.short	(.L_13 - .L_12)
.L_12:
        /*002c*/ 	.word	0x00000000
        /*0030*/ 	.short	0x0001
        /*0032*/ 	.short	0x0008
        /*0034*/ 	.byte	0x00, 0xf5, 0x21, 0x00


	//----- nvinfo : EIATTR_KPARAM_INFO
	.align		4
.L_13:
        /*0038*/ 	.byte	0x04, 0x17
        /*003a*/ 	.short	(.L_15 - .L_14)
.L_14:
        /*003c*/ 	.word	0x00000000
        /*0040*/ 	.short	0x0000
        /*0042*/ 	.short	0x0000
        /*0044*/ 	.byte	0x00, 0xf5, 0x21, 0x00


	//----- nvinfo : EIATTR_SPARSE_MMA_MASK
	.align		4
.L_15:
        /*0048*/ 	.byte	0x03, 0x50
        /*004a*/ 	.short	0x0000


	//----- nvinfo : EIATTR_MAXREG_COUNT
	.align		4
        /*004c*/ 	.byte	0x03, 0x1b
        /*004e*/ 	.short	0x00ff


	//----- nvinfo : EIATTR_MERCURY_ISA_VERSION
	.align		4
        /*0050*/ 	.byte	0x03, 0x5f
        /*0052*/ 	.short	0x0101


	//----- nvinfo : EIATTR_VRC_CTA_INIT_COUNT
	.align		4
        /*0054*/ 	.byte	0x02, 0x4a
	.zero		1
	.zero		1


	//----- nvinfo : EIATTR_EXIT_INSTR_OFFSETS
	.align		4
        /*0058*/ 	.byte	0x04, 0x1c
        /*005a*/ 	.short	(.L_17 - .L_16)


	//   ....[0]....
.L_16:
        /*005c*/ 	.word	0x00000070


	//   ....[1]....
        /*0060*/ 	.word	0x00000170


	//----- nvinfo : EIATTR_CRS_STACK_SIZE
	.align		4
.L_17:
        /*0064*/ 	.byte	0x04, 0x1e
        /*0066*/ 	.short	(.L_19 - .L_18)
.L_18:
        /*0068*/ 	.word	0x00000000


	//----- nvinfo : EIATTR_CBANK_PARAM_SIZE
	.align		4
.L_19:
        /*006c*/ 	.byte	0x03, 0x19
        /*006e*/ 	.short	0x001c


	//----- nvinfo : EIATTR_PARAM_CBANK
	.align		4
        /*0070*/ 	.byte	0x04, 0x0a
        /*0072*/ 	.short	(.L_21 - .L_20)
	.align		4
.L_20:
        /*0074*/ 	.word	index@(.nv.constant0.relu_backward_kernel)
        /*0078*/ 	.short	0x0380
        /*007a*/ 	.short	0x001c


	//----- nvinfo : EIATTR_SW_WAR
	.align		4
.L_21:
        /*007c*/ 	.byte	0x04, 0x36
        /*007e*/ 	.short	(.L_23 - .L_22)
.L_22:
        /*0080*/ 	.word	0x00000008
.L_23:


//--------------------- .nv.callgraph             --------------------------
	.section	.nv.callgraph,"",@"SHT_CUDA_CALLGRAPH"
	.align	4
	.sectionentsize	8
	.align		4
        /*0000*/ 	.word	0x00000000
	.align		4
        /*0004*/ 	.word	0xffffffff
	.align		4
        /*0008*/ 	.word	0x00000000
	.align		4
        /*000c*/ 	.word	0xfffffffe
	.align		4
        /*0010*/ 	.word	0x00000000
	.align		4
        /*0014*/ 	.word	0xfffffffd
	.align		4
        /*0018*/ 	.word	0x00000000
	.align		4
        /*001c*/ 	.word	0xfffffffc


//--------------------- .text.relu_backward_kernel --------------------------
	.section	.text.relu_backward_kernel,"ax",@progbits
	.align	128
        .global         relu_backward_kernel
        .type           relu_backward_kernel,@function
        .size           relu_backward_kernel,(.L_x_3 - relu_backward_kernel)
        .other          relu_backward_kernel,@"STO_CUDA_ENTRY STV_DEFAULT"
relu_backward_kernel:
.text.relu_backward_kernel:
[----:B------:R-:W-:Y:S01]  /*0000*/  LDC R1, c[0x0][0x37c] ;  /* 0x0000df00ff017b82 */ /* 0x000fe20000000800 */
[----:B------:R-:W0:Y:S07]  /*0010*/  S2R R0, SR_TID.X ;  /* 0x0000000000007919 */ /* 0x000e2e0000002100 */
[----:B------:R-:W0:Y:S01]  /*0020*/  S2UR UR4, SR_CTAID.X ;  /* 0x00000000000479c3 */ /* 0x000e220000002500 */
[----:B------:R-:W1:Y:S07]  /*0030*/  LDCU UR5, c[0x0][0x398] ;  /* 0x00007300ff0577ac */ /* 0x000e6e0008000800 */
[----:B------:R-:W0:Y:S02]  /*0040*/  LDC R7, c[0x0][0x360] ;  /* 0x0000d800ff077b82 */ /* 0x000e240000000800 */
[----:B0-----:R-:W-:-:S05]  /*0050*/  IMAD R7, R7, UR4, R0 ;  /* 0x0000000407077c24 */ /* 0x001fca000f8e0200 */
[----:B-1----:R-:W-:-:S13]  /*0060*/  ISETP.GE.AND P0, PT, R7, UR5, PT ;  /* 0x0000000507007c0c */ /* 0x002fda000bf06270 */
[----:B------:R-:W-:Y:S05]  /*0070*/  @P0 EXIT ;  /* 0x000000000000094d */ /* 0x000fea0003800000 */
[----:B------:R-:W0:Y:S01]  /*0080*/  LDC.64 R2, c[0x0][0x388] ;  /* 0x0000e200ff027b82 */ /* 0x000e220000000a00 */
[----:B------:R-:W1:Y:S07]  /*0090*/  LDCU.64 UR4, c[0x0][0x358] ;  /* 0x00006b00ff0477ac */ /* 0x000e6e0008000a00 */
[----:B------:R-:W2:Y:S01]  /*00a0*/  LDC.64 R4, c[0x0][0x390] ;  /* 0x0000e400ff047b82 */ /* 0x000ea20000000a00 */
[----:B0-----:R-:W-:-:S06]  /*00b0*/  IMAD.WIDE R2, R7, 0x4, R2 ;  /* 0x0000000407027825 */ /* 0x001fcc00078e0202 */
[----:B-1----:R-:W3:Y:S01]  /*00c0*/  LDG.E.CONSTANT R2, desc[UR4][R2.64] ;  /* 0x0000000402027981 */ /* 0x002ee2000c1e9900 */
[----:B------:R-:W-:Y:S01]  /*00d0*/  BSSY.RECONVERGENT B0, `(.L_x_0) ;  /* 0x0000008000007945 */ /* 0x000fe20003800200 */
[----:B------:R-:W-:Y:S02]  /*00e0*/  HFMA2 R9, -RZ, RZ, 0, 0 ;  /* 0x00000000ff097431 */ /* 0x000fe400000001ff */
[----:B--2---:R-:W-:Y:S01]  /*00f0*/  IMAD.WIDE R4, R7, 0x4, R4 ;  /* 0x0000000407047825 */ /* 0x004fe200078e0204 */
[----:B---3--:R-:W-:-:S13]  /*0100*/  FSETP.GT.AND P0, PT, R2, RZ, PT ;  /* 0x000000ff0200720b */ /* 0x008fda0003f04000 */
[----:B------:R-:W-:Y:S05]  /*0110*/  @!P0 BRA `(.L_x_1) ;  /* 0x00000000000c8947 */ /* 0x000fea0003800000 */
[----:B------:R-:W0:Y:S02]  /*0120*/  LDC.64 R2, c[0x0][0x380] ;  /* 0x0000e000ff027b82 */ /* 0x000e240000000a00 */
[----:B0-----:R-:W-:-:S05]  /*0130*/  IMAD.WIDE R2, R7, 0x4, R2 ;  /* 0x0000000407027825 */ /* 0x001fca00078e0202 */
[----:B------:R0:W5:Y:S02]  /*0140*/  LDG.E.CONSTANT R9, desc[UR4][R2.64] ;  /* 0x0000000402097981 */ /* 0x000164000c1e9900 */
.L_x_1:
[----:B------:R-:W-:Y:S05]  /*0150*/  BSYNC.RECONVERGENT B0 ;  /* 0x0000000000007941 */ /* 0x000fea0003800200 */
.L_x_0:
[----:B-----5:R-:W-:Y:S01]  /*0160*/  STG.E desc[UR4][R4.64], R9 ;  /* 0x0000000904007986 */ /* 0x020fe2000c101904 */
[----:B------:R-:W-:Y:S05]  /*0170*/  EXIT ;  /* 0x000000000000794d */ /* 0x000fea0003800000 */
.L_x_2:
[----:B------:R-:W-:-:S00]  /*0180*/  BRA `(.L_x_2) ;  /* 0xfffffffc00fc7947 */ /* 0x000fc0000383ffff */
[----:B------:R-:W-:-:S00]  /*0190*/  NOP ;  /* 0x0000000000007918 */ /* 0x000fc00000000000 */
        /* <DEDUP_REMOVED lines=14> */
.L_x_3:


//--------------------- .nv.shared.reserved.0     --------------------------
	.section	.nv.shared.reserved.0,"aw",@nobits
	.weak		__nv_reservedSMEM_offset_0_alias
	.size		__nv_reservedSMEM_offset_0_alias, 0, 64
	.other		__nv_reservedSMEM_offset_0_alias,@"STO_CUDA_RESERVED_SHARED STV_DEFAULT"
__nv_reservedSMEM_offset_0_alias:
	.zero		0
	.zero		64


//--------------------- .nv.constant0.relu_backward_kernel --------------------------
	.section	.nv.constant0.relu_backward_kernel,"a",@progbits
	.sectionflags	@""
	.align	4
.nv.constant0.relu_backward_kernel:
	.zero		924


//--------------------- SYMBOLS --------------------------

	.type		.nv.reservedSmem.offset0,@object
	.size		.nv.reservedSmem.offset0,0x4
